	.headerflags	@"EF_CUDA_TEXMODE_UNIFIED EF_CUDA_64BIT_ADDRESS EF_CUDA_ACCELERATORS EF_CUDA_SM90 EF_CUDA_VIRTUAL_SM(EF_CUDA_SM90)"
	.elftype	@"ET_EXEC"


//--------------------- .nv.info                  --------------------------
	.section	.nv.info,"",@"SHT_CUDA_INFO"
	.align	4


	//----- nvinfo : EIATTR_REGCOUNT
	.align		4
        /*0000*/ 	.byte	0x04, 0x2f
        /*0002*/ 	.short	(.L_3 - .L_2)
	.align		4
.L_2:
        /*0004*/ 	.word	index@(triton_poi_fused__native_batch_norm_legit_no_training_9)
        /*0008*/ 	.word	0x00000014


	//----- nvinfo : EIATTR_MIN_STACK_SIZE
	.align		4
.L_3:
        /*000c*/ 	.byte	0x04, 0x12
        /*000e*/ 	.short	(.L_5 - .L_4)
	.align		4
.L_4:
        /*0010*/ 	.word	index@(triton_poi_fused__native_batch_norm_legit_no_training_9)
        /*0014*/ 	.word	0x00000000


	//----- nvinfo : EIATTR_FRAME_SIZE
	.align		4
.L_5:
        /*0018*/ 	.byte	0x04, 0x11
        /*001a*/ 	.short	(.L_7 - .L_6)
	.align		4
.L_6:
        /*001c*/ 	.word	index@(triton_poi_fused__native_batch_norm_legit_no_training_9)
        /*0020*/ 	.word	0x00000000


	//----- nvinfo : EIATTR_MIN_STACK_SIZE
	.align		4
.L_7:
        /*0024*/ 	.byte	0x04, 0x12
        /*0026*/ 	.short	(.L_9 - .L_8)
	.align		4
.L_8:
        /*0028*/ 	.word	index@(triton_poi_fused__native_batch_norm_legit_no_training_9)
        /*002c*/ 	.word	0x00000000
.L_9:


//--------------------- .nv.info.triton_poi_fused__native_batch_norm_legit_no_training_9 --------------------------
	.section	.nv.info.triton_poi_fused__native_batch_norm_legit_no_training_9,"",@"SHT_CUDA_INFO"
	.sectionflags	@""
	.align	4


	//----- nvinfo : EIATTR_CUDA_API_VERSION
	.align		4
        /*0000*/ 	.byte	0x04, 0x37
        /*0002*/ 	.short	(.L_11 - .L_10)
.L_10:
        /*0004*/ 	.word	0x0000007c


	//----- nvinfo : EIATTR_KPARAM_INFO
	.align		4
.L_11:
        /*0008*/ 	.byte	0x04, 0x17
        /*000a*/ 	.short	(.L_13 - .L_12)
.L_12:
        /*000c*/ 	.word	0x00000000
        /*0010*/ 	.short	0x0006
        /*0012*/ 	.short	0x0030
        /*0014*/ 	.byte	0x00, 0xf0, 0x11, 0x00


	//----- nvinfo : EIATTR_KPARAM_INFO
	.align		4
.L_13:
        /*0018*/ 	.byte	0x04, 0x17
        /*001a*/ 	.short	(.L_15 - .L_14)
.L_14:
        /*001c*/ 	.word	0x00000000
        /*0020*/ 	.short	0x0005
        /*0022*/ 	.short	0x0028
        /*0024*/ 	.byte	0x00, 0xf4, 0x21, 0x00


	//----- nvinfo : EIATTR_KPARAM_INFO
	.align		4
.L_15:
        /*0028*/ 	.byte	0x04, 0x17
        /*002a*/ 	.short	(.L_17 - .L_16)
.L_16:
        /*002c*/ 	.word	0x00000000
        /*0030*/ 	.short	0x0004
        /*0032*/ 	.short	0x0020
        /*0034*/ 	.byte	0x00, 0xf4, 0x21, 0x00


	//----- nvinfo : EIATTR_KPARAM_INFO
	.align		4
.L_17:
        /*0038*/ 	.byte	0x04, 0x17
        /*003a*/ 	.short	(.L_19 - .L_18)
.L_18:
        /*003c*/ 	.word	0x00000000
        /*0040*/ 	.short	0x0003
        /*0042*/ 	.short	0x0018
        /*0044*/ 	.byte	0x00, 0xf4, 0x21, 0x00


	//----- nvinfo : EIATTR_KPARAM_INFO
	.align		4
.L_19:
        /*0048*/ 	.byte	0x04, 0x17
        /*004a*/ 	.short	(.L_21 - .L_20)
.L_20:
        /*004c*/ 	.word	0x00000000
        /*0050*/ 	.short	0x0002
        /*0052*/ 	.short	0x0010
        /*0054*/ 	.byte	0x00, 0xf4, 0x21, 0x00


	//----- nvinfo : EIATTR_KPARAM_INFO
	.align		4
.L_21:
        /*0058*/ 	.byte	0x04, 0x17
        /*005a*/ 	.short	(.L_23 - .L_22)
.L_22:
        /*005c*/ 	.word	0x00000000
        /*0060*/ 	.short	0x0001
        /*0062*/ 	.short	0x0008
        /*0064*/ 	.byte	0x00, 0xf4, 0x21, 0x00


	//----- nvinfo : EIATTR_KPARAM_INFO
	.align		4
.L_23:
        /*0068*/ 	.byte	0x04, 0x17
        /*006a*/ 	.short	(.L_25 - .L_24)
.L_24:
        /*006c*/ 	.word	0x00000000
        /*0070*/ 	.short	0x0000
        /*0072*/ 	.short	0x0000
        /*0074*/ 	.byte	0x00, 0xf4, 0x21, 0x00


	//----- nvinfo : EIATTR_SPARSE_MMA_MASK
	.align		4
.L_25:
        /*0078*/ 	.byte	0x03, 0x50
        /*007a*/ 	.short	0x0000


	//----- nvinfo : EIATTR_MAXREG_COUNT
	.align		4
        /*007c*/ 	.byte	0x03, 0x1b
        /*007e*/ 	.short	0x00ff


	//----- nvinfo : EIATTR_EXIT_INSTR_OFFSETS
	.align		4
        /*0080*/ 	.byte	0x04, 0x1c
        /*0082*/ 	.short	(.L_27 - .L_26)


	//   ....[0]....
.L_26:
        /*0084*/ 	.word	0x00000380


	//----- nvinfo : EIATTR_REQNTID
	.align		4
.L_27:
        /*0088*/ 	.byte	0x04, 0x10
        /*008a*/ 	.short	(.L_29 - .L_28)
.L_28:
        /*008c*/ 	.word	0x00000080
        /*0090*/ 	.word	0x00000001
        /*0094*/ 	.word	0x00000001


	//----- nvinfo : EIATTR_CBANK_PARAM_SIZE
	.align		4
.L_29:
        /*0098*/ 	.byte	0x03, 0x19
        /*009a*/ 	.short	0x0034


	//----- nvinfo : EIATTR_PARAM_CBANK
	.align		4
        /*009c*/ 	.byte	0x04, 0x0a
        /*009e*/ 	.short	(.L_31 - .L_30)
	.align		4
.L_30:
        /*00a0*/ 	.word	index@(.nv.constant0.triton_poi_fused__native_batch_norm_legit_no_training_9)
        /*00a4*/ 	.short	0x0210
        /*00a6*/ 	.short	0x0034


	//----- nvinfo : EIATTR_SW_WAR
	.align		4
.L_31:
        /*00a8*/ 	.byte	0x04, 0x36
        /*00aa*/ 	.short	(.L_33 - .L_32)
.L_32:
        /*00ac*/ 	.word	0x00000008
.L_33:


//--------------------- .nv.callgraph             --------------------------
	.section	.nv.callgraph,"",@"SHT_CUDA_CALLGRAPH"
	.align	4
	.sectionentsize	8
	.align		4
        /*0000*/ 	.word	0x00000000
	.align		4
        /*0004*/ 	.word	0xffffffff
	.align		4
        /*0008*/ 	.word	0x00000000
	.align		4
        /*000c*/ 	.word	0xfffffffe
	.align		4
        /*0010*/ 	.word	0x00000000
	.align		4
        /*0014*/ 	.word	0xfffffffd
	.align		4
        /*0018*/ 	.word	0x00000000
	.align		4
        /*001c*/ 	.word	0xfffffffc


//--------------------- .nv.constant4             --------------------------
	.section	.nv.constant4,"a",@progbits
	.align	8
	.align		8
.nv.constant4:
        /*0000*/ 	.dword	_$_str
	.align		8
        /*0008*/ 	.dword	_$_str_$_2


//--------------------- .text.triton_poi_fused__native_batch_norm_legit_no_training_9 --------------------------
	.section	.text.triton_poi_fused__native_batch_norm_legit_no_training_9,"ax",@progbits
	.align	128
        .global         triton_poi_fused__native_batch_norm_legit_no_training_9
        .type           triton_poi_fused__native_batch_norm_legit_no_training_9,@function
        .size           triton_poi_fused__native_batch_norm_legit_no_training_9,(.L_x_1 - triton_poi_fused__native_batch_norm_legit_no_training_9)
        .other          triton_poi_fused__native_batch_norm_legit_no_training_9,@"STO_CUDA_ENTRY STV_DEFAULT"
triton_poi_fused__native_batch_norm_legit_no_training_9:
.text.triton_poi_fused__native_batch_norm_legit_no_training_9:
[----:B------:R-:W-:Y:S01]  /*0000*/  LDC R1, c[0x0][0x28] ;  /* 0x00000a00ff017b82 */ /* 0x000fe20000000800 */
[----:B------:R-:W1:Y:S07]  /*0010*/  S2R R0, SR_TID.X ;  /* 0x0000000000007919 */ /* 0x000e6e0000002100 */
[----:B------:R-:W2:Y:S01]  /*0020*/  LDC.64 R10, c[0x0][0x220] ;  /* 0x00008800ff0a7b82 */ /* 0x000ea20000000a00 */
[----:B------:R-:W-:Y:S01]  /*0030*/  ULDC.64 UR4, c[0x0][0x208] ;  /* 0x0000820000047ab9 */ /* 0x000fe20000000a00 */
[----:B------:R-:W3:Y:S06]  /*0040*/  S2R R5, SR_CTAID.X ;  /* 0x0000000000057919 */ /* 0x000eec0000002500 */
[----:B------:R-:W4:Y:S08]  /*0050*/  LDC.64 R8, c[0x0][0x218] ;  /* 0x00008600ff087b82 */ /* 0x000f300000000a00 */
[----:B------:R-:W5:Y:S08]  /*0060*/  LDC.64 R12, c[0x0][0x228] ;  /* 0x00008a00ff0c7b82 */ /* 0x000f700000000a00 */
[----:B------:R-:W4:Y:S01]  /*0070*/  LDC.64 R14, c[0x0][0x230] ;  /* 0x00008c00ff0e7b82 */ /* 0x000f220000000a00 */
[----:B-1----:R-:W-:-:S02]  /*0080*/  SHF.L.U32 R0, R0, 0x2, RZ ;  /* 0x0000000200007819 */ /* 0x002fc400000006ff */
[----:B---3--:R-:W-:Y:S02]  /*0090*/  SHF.R.S32.HI R3, RZ, 0x16, R5 ;  /* 0x00000016ff037819 */ /* 0x008fe40000011405 */
[----:B------:R-:W-:Y:S02]  /*00a0*/  LOP3.LUT R0, R0, 0x1fc, RZ, 0xc0, !PT ;  /* 0x000001fc00007812 */ /* 0x000fe400078ec0ff */
[----:B------:R-:W-:Y:S02]  /*00b0*/  SGXT R3, R3, 0x1 ;  /* 0x000000010303781a */ /* 0x000fe40000000200 */
[----:B------:R-:W-:-:S04]  /*00c0*/  LEA R0, R5, R0, 0x9 ;  /* 0x0000000005007211 */ /* 0x000fc800078e48ff */
[----:B------:R-:W-:-:S04]  /*00d0*/  LEA.HI R3, R3, R0, RZ, 0xa ;  /* 0x0000000003037211 */ /* 0x000fc800078f50ff */
[----:B------:R-:W-:-:S05]  /*00e0*/  SHF.R.S32.HI R3, RZ, 0xa, R3 ;  /* 0x0000000aff037819 */ /* 0x000fca0000011403 */
[----:B------:R-:W-:-:S05]  /*00f0*/  IMAD.HI R2, R3, 0x2aaaaaab, RZ ;  /* 0x2aaaaaab03027827 */ /* 0x000fca00078e02ff */
[----:B------:R-:W-:-:S04]  /*0100*/  SHF.R.U32.HI R5, RZ, 0x1, R2 ;  /* 0x00000001ff057819 */ /* 0x000fc80000011602 */
[----:B------:R-:W-:Y:S02]  /*0110*/  LEA.HI R2, R2, R5, RZ, 0x1 ;  /* 0x0000000502027211 */ /* 0x000fe400078f08ff */
[----:B------:R-:W1:Y:S03]  /*0120*/  LDC.64 R4, c[0x0][0x210] ;  /* 0x00008400ff047b82 */ /* 0x000e660000000a00 */
[----:B------:R-:W-:-:S04]  /*0130*/  IMAD R3, R2, -0xc, R3 ;  /* 0xfffffff402037824 */ /* 0x000fc800078e0203 */
[----:B--2---:R-:W-:-:S06]  /*0140*/  IMAD.WIDE R10, R3, 0x4, R10 ;  /* 0x00000004030a7825 */ /* 0x004fcc00078e020a */
[----:B------:R-:W2:Y:S01]  /*0150*/  LDG.E.EL R11, desc[UR4][R10.64] ;  /* 0x000000040a0b7981 */ /* 0x000ea2000c2e1900 */
[----:B----4-:R-:W-:-:S05]  /*0160*/  IMAD.WIDE R8, R3, 0x4, R8 ;  /* 0x0000000403087825 */ /* 0x010fca00078e0208 */
[----:B------:R3:W4:Y:S01]  /*0170*/  LDG.E.EL R2, desc[UR4][R8.64] ;  /* 0x0000000408027981 */ /* 0x000722000c2e1900 */
[----:B-1----:R-:W-:-:S04]  /*0180*/  IMAD.WIDE R4, R0, 0x4, R4 ;  /* 0x0000000400047825 */ /* 0x002fc800078e0204 */
[C---:B-----5:R-:W-:Y:S01]  /*0190*/  IMAD.WIDE R12, R3.reuse, 0x4, R12 ;  /* 0x00000004030c7825 */ /* 0x060fe200078e020c */
[----:B------:R-:W-:Y:S01]  /*01a0*/  HFMA2.MMA R17, -RZ, RZ, 1.625, 0 ;  /* 0x3e800000ff117435 */ /* 0x000fe200000001ff */
[----:B------:R-:W4:Y:S01]  /*01b0*/  LDG.E.128 R4, desc[UR4][R4.64] ;  /* 0x0000000404047981 */ /* 0x000f22000c1e1d00 */
[----:B---3--:R-:W1:Y:S01]  /*01c0*/  LDC.64 R8, c[0x0][0x238] ;  /* 0x00008e00ff087b82 */ /* 0x008e620000000a00 */
[----:B0-----:R-:W-:Y:S02]  /*01d0*/  IMAD.WIDE R14, R3, 0x4, R14 ;  /* 0x00000004030e7825 */ /* 0x001fe400078e020e */
[----:B------:R0:W3:Y:S04]  /*01e0*/  LDG.E.EL R3, desc[UR4][R12.64] ;  /* 0x000000040c037981 */ /* 0x0000e8000c2e1900 */
[----:B------:R-:W3:Y:S01]  /*01f0*/  LDG.E.EL R10, desc[UR4][R14.64] ;  /* 0x000000040e0a7981 */ /* 0x000ee2000c2e1900 */
[----:B-1----:R-:W-:-:S04]  /*0200*/  IMAD.WIDE R8, R0, 0x4, R8 ;  /* 0x0000000400087825 */ /* 0x002fc800078e0208 */
[----:B--2---:R-:W-:-:S04]  /*0210*/  FADD R11, R11, 9.9999997473787516356e-06 ;  /* 0x3727c5ac0b0b7421 */ /* 0x004fc80000000000 */
[----:B------:R-:W1:Y:S02]  /*0220*/  MUFU.SQRT R16, R11 ;  /* 0x0000000b00107308 */ /* 0x000e640000002000 */
[C---:B-1----:R-:W-:Y:S02]  /*0230*/  FSETP.GT.AND P0, PT, R16.reuse, 8.50705917302346158658e+37, PT ;  /* 0x7e8000001000780b */ /* 0x042fe40003f04000 */
[----:B------:R-:W-:-:S11]  /*0240*/  FSETP.GEU.AND P1, PT, R16, 1.175494350822287508e-38, PT ;  /* 0x008000001000780b */ /* 0x000fd60003f2e000 */
[----:B------:R-:W-:-:S04]  /*0250*/  @P0 FMUL R16, R16, 0.25 ;  /* 0x3e80000010100820 */ /* 0x000fc80000400000 */
[----:B------:R-:W-:-:S06]  /*0260*/  @!P1 FMUL R16, R16, 16777216 ;  /* 0x4b80000010109820 */ /* 0x000fcc0000400000 */
[----:B------:R-:W1:Y:S01]  /*0270*/  MUFU.RCP R16, R16 ;  /* 0x0000001000107308 */ /* 0x000e620000001000 */
[----:B0-----:R-:W-:Y:S01]  /*0280*/  FSEL R13, R17, 1, P0 ;  /* 0x3f800000110d7808 */ /* 0x001fe20000000000 */
[----:B----4-:R-:W-:-:S04]  /*0290*/  FADD R4, R4, -R2 ;  /* 0x8000000204047221 */ /* 0x010fc80000000000 */
[----:B------:R-:W-:Y:S01]  /*02a0*/  @!P1 FMUL R13, R13, 16777216 ;  /* 0x4b8000000d0d9820 */ /* 0x000fe20000400000 */
[--C-:B------:R-:W-:Y:S01]  /*02b0*/  FADD R5, R5, -R2.reuse ;  /* 0x8000000205057221 */ /* 0x100fe20000000000 */
[--C-:B------:R-:W-:Y:S01]  /*02c0*/  FADD R6, R6, -R2.reuse ;  /* 0x8000000206067221 */ /* 0x100fe20000000000 */
[----:B------:R-:W-:Y:S01]  /*02d0*/  FADD R7, R7, -R2 ;  /* 0x8000000207077221 */ /* 0x000fe20000000000 */
[----:B-1----:R-:W-:-:S04]  /*02e0*/  FMUL R13, R16, R13 ;  /* 0x0000000d100d7220 */ /* 0x002fc80000400000 */
[-C--:B------:R-:W-:Y:S01]  /*02f0*/  FMUL R4, R4, R13.reuse ;  /* 0x0000000d04047220 */ /* 0x080fe20000400000 */
[-C--:B------:R-:W-:Y:S01]  /*0300*/  FMUL R5, R5, R13.reuse ;  /* 0x0000000d05057220 */ /* 0x080fe20000400000 */
[-C--:B------:R-:W-:Y:S01]  /*0310*/  FMUL R11, R6, R13.reuse ;  /* 0x0000000d060b7220 */ /* 0x080fe20000400000 */
[----:B------:R-:W-:Y:S01]  /*0320*/  FMUL R7, R7, R13 ;  /* 0x0000000d07077220 */ /* 0x000fe20000400000 */
[C-C-:B---3--:R-:W-:Y:S01]  /*0330*/  FFMA R4, R3.reuse, R4, R10.reuse ;  /* 0x0000000403047223 */ /* 0x148fe2000000000a */
[C-C-:B------:R-:W-:Y:S01]  /*0340*/  FFMA R5, R3.reuse, R5, R10.reuse ;  /* 0x0000000503057223 */ /* 0x140fe2000000000a */
[C-C-:B------:R-:W-:Y:S01]  /*0350*/  FFMA R6, R3.reuse, R11, R10.reuse ;  /* 0x0000000b03067223 */ /* 0x140fe2000000000a */
[----:B------:R-:W-:-:S05]  /*0360*/  FFMA R7, R3, R7, R10 ;  /* 0x0000000703077223 */ /* 0x000fca000000000a */
[----:B------:R-:W-:Y:S01]  /*0370*/  STG.E.128 desc[UR4][R8.64], R4 ;  /* 0x0000000408007986 */ /* 0x000fe2000c101d04 */
[----:B------:R-:W-:Y:S05]  /*0380*/  EXIT ;  /* 0x000000000000794d */ /* 0x000fea0003800000 */
.L_x_0:
[----:B------:R-:W-:-:S00]  /*0390*/  BRA `(.L_x_0) ;  /* 0xfffffffc00fc7947 */ /* 0x000fc0000383ffff */
[----:B------:R-:W-:-:S00]  /*03a0*/  NOP ;  /* 0x0000000000007918 */ /* 0x000fc00000000000 */
        /* <DEDUP_REMOVED lines=13> */
.L_x_1:


//--------------------- .nv.global.init           --------------------------
	.section	.nv.global.init,"aw",@progbits
.nv.global.init:
	.type		_$_str,@object
	.size		_$_str,(_$_str_$_2 - _$_str)
_$_str:
        /*0000*/ 	.byte	0x5f, 0x5f, 0x43, 0x55, 0x44, 0x41, 0x5f, 0x46, 0x54, 0x5a, 0x00
	.type		_$_str_$_2,@object
	.size		_$_str_$_2,(.L_1 - _$_str_$_2)
_$_str_$_2:
        /*000b*/ 	.byte	0x5f, 0x5f, 0x43, 0x55, 0x44, 0x41, 0x5f, 0x50, 0x52, 0x45, 0x43, 0x5f, 0x53, 0x51, 0x52, 0x54
        /*001b*/ 	.byte	0x00
.L_1:


//--------------------- .nv.constant0.triton_poi_fused__native_batch_norm_legit_no_training_9 --------------------------
	.section	.nv.constant0.triton_poi_fused__native_batch_norm_legit_no_training_9,"a",@progbits
	.sectionflags	@""
	.align	4
.nv.constant0.triton_poi_fused__native_batch_norm_legit_no_training_9:
	.zero		580
